	.headerflags	@"EF_CUDA_TEXMODE_UNIFIED EF_CUDA_64BIT_ADDRESS EF_CUDA_SM86 EF_CUDA_VIRTUAL_SM(EF_CUDA_SM86)"
	.elftype	@"ET_EXEC"


//--------------------- .nv.info                  --------------------------
	.section	.nv.info,"",@"SHT_CUDA_INFO"
	.align	4


	//----- nvinfo : EIATTR_REGCOUNT
	.align		4
        /*0000*/ 	.byte	0x04, 0x2f
        /*0002*/ 	.short	(.L_3 - .L_2)
	.align		4
.L_2:
        /*0004*/ 	.word	index@(l2norm_fwd_kernel)
        /*0008*/ 	.word	0x0000003c


	//----- nvinfo : EIATTR_MAX_STACK_SIZE
	.align		4
.L_3:
        /*000c*/ 	.byte	0x04, 0x23
        /*000e*/ 	.short	(.L_5 - .L_4)
	.align		4
.L_4:
        /*0010*/ 	.word	index@(l2norm_fwd_kernel)
        /*0014*/ 	.word	0x00000000


	//----- nvinfo : EIATTR_MIN_STACK_SIZE
	.align		4
.L_5:
        /*0018*/ 	.byte	0x04, 0x12
        /*001a*/ 	.short	(.L_7 - .L_6)
	.align		4
.L_6:
        /*001c*/ 	.word	index@(l2norm_fwd_kernel)
        /*0020*/ 	.word	0x00000000


	//----- nvinfo : EIATTR_FRAME_SIZE
	.align		4
.L_7:
        /*0024*/ 	.byte	0x04, 0x11
        /*0026*/ 	.short	(.L_9 - .L_8)
	.align		4
.L_8:
        /*0028*/ 	.word	index@(l2norm_fwd_kernel)
        /*002c*/ 	.word	0x00000000
.L_9:


//--------------------- .nv.info.l2norm_fwd_kernel --------------------------
	.section	.nv.info.l2norm_fwd_kernel,"",@"SHT_CUDA_INFO"
	.align	4


	//----- nvinfo : EIATTR_CUDA_API_VERSION
	.align		4
        /*0000*/ 	.byte	0x04, 0x37
        /*0002*/ 	.short	(.L_11 - .L_10)
.L_10:
        /*0004*/ 	.word	0x0000007b


	//----- nvinfo : EIATTR_SW2861232_WAR
	.align		4
.L_11:
        /*0008*/ 	.byte	0x01, 0x35
	.zero		2


	//----- nvinfo : EIATTR_PARAM_CBANK
	.align		4
        /*000c*/ 	.byte	0x04, 0x0a
        /*000e*/ 	.short	(.L_13 - .L_12)
	.align		4
.L_12:
        /*0010*/ 	.word	index@(.nv.constant0.l2norm_fwd_kernel)
        /*0014*/ 	.short	0x0160
        /*0016*/ 	.short	0x001c


	//----- nvinfo : EIATTR_CBANK_PARAM_SIZE
	.align		4
.L_13:
        /*0018*/ 	.byte	0x03, 0x19
        /*001a*/ 	.short	0x001c


	//----- nvinfo : EIATTR_KPARAM_INFO
	.align		4
        /*001c*/ 	.byte	0x04, 0x17
        /*001e*/ 	.short	(.L_15 - .L_14)
.L_14:
        /*0020*/ 	.word	0x00000000
        /*0024*/ 	.short	0x0003
        /*0026*/ 	.short	0x0018
        /*0028*/ 	.byte	0x00, 0xf0, 0x11, 0x00


	//----- nvinfo : EIATTR_KPARAM_INFO
	.align		4
.L_15:
        /*002c*/ 	.byte	0x04, 0x17
        /*002e*/ 	.short	(.L_17 - .L_16)
.L_16:
        /*0030*/ 	.word	0x00000000
        /*0034*/ 	.short	0x0002
        /*0036*/ 	.short	0x0010
        /*0038*/ 	.byte	0x00, 0xf0, 0x21, 0x00


	//----- nvinfo : EIATTR_KPARAM_INFO
	.align		4
.L_17:
        /*003c*/ 	.byte	0x04, 0x17
        /*003e*/ 	.short	(.L_19 - .L_18)
.L_18:
        /*0040*/ 	.word	0x00000000
        /*0044*/ 	.short	0x0001
        /*0046*/ 	.short	0x0008
        /*0048*/ 	.byte	0x00, 0xf0, 0x21, 0x00


	//----- nvinfo : EIATTR_KPARAM_INFO
	.align		4
.L_19:
        /*004c*/ 	.byte	0x04, 0x17
        /*004e*/ 	.short	(.L_21 - .L_20)
.L_20:
        /*0050*/ 	.word	0x00000000
        /*0054*/ 	.short	0x0000
        /*0056*/ 	.short	0x0000
        /*0058*/ 	.byte	0x00, 0xf0, 0x21, 0x00


	//----- nvinfo : EIATTR_MAXREG_COUNT
	.align		4
.L_21:
        /*005c*/ 	.byte	0x03, 0x1b
        /*005e*/ 	.short	0x00ff


	//----- nvinfo : EIATTR_COOP_GROUP_MASK_REGIDS
	.align		4
        /*0060*/ 	.byte	0x04, 0x29
        /*0062*/ 	.short	(.L_23 - .L_22)


	//   ....[0]....
.L_22:
        /*0064*/ 	.word	0xffffffff


	//   ....[1]....
        /*0068*/ 	.word	0xffffffff


	//   ....[2]....
        /*006c*/ 	.word	0xffffffff


	//   ....[3]....
        /*0070*/ 	.word	0xffffffff


	//   ....[4]....
        /*0074*/ 	.word	0xffffffff


	//   ....[5]....
        /*0078*/ 	.word	0xffffffff


	//   ....[6]....
        /*007c*/ 	.word	0xffffffff


	//   ....[7]....
        /*0080*/ 	.word	0xffffffff


	//   ....[8]....
        /*0084*/ 	.word	0xffffffff


	//   ....[9]....
        /*0088*/ 	.word	0xffffffff


	//   ....[10]....
        /*008c*/ 	.word	0xffffffff


	//   ....[11]....
        /*0090*/ 	.word	0xffffffff


	//   ....[12]....
        /*0094*/ 	.word	0xffffffff


	//   ....[13]....
        /*0098*/ 	.word	0xffffffff


	//   ....[14]....
        /*009c*/ 	.word	0xffffffff


	//   ....[15]....
        /*00a0*/ 	.word	0xffffffff


	//----- nvinfo : EIATTR_COOP_GROUP_INSTR_OFFSETS
	.align		4
.L_23:
        /*00a4*/ 	.byte	0x04, 0x28
        /*00a6*/ 	.short	(.L_25 - .L_24)


	//   ....[0]....
.L_24:
        /*00a8*/ 	.word	0x000006c0


	//   ....[1]....
        /*00ac*/ 	.word	0x00000750


	//   ....[2]....
        /*00b0*/ 	.word	0x000007b0


	//   ....[3]....
        /*00b4*/ 	.word	0x000007f0


	//   ....[4]....
        /*00b8*/ 	.word	0x00000800


	//   ....[5]....
        /*00bc*/ 	.word	0x00000820


	//   ....[6]....
        /*00c0*/ 	.word	0x00000840


	//   ....[7]....
        /*00c4*/ 	.word	0x00000870


	//   ....[8]....
        /*00c8*/ 	.word	0x00000880


	//   ....[9]....
        /*00cc*/ 	.word	0x000008a0


	//   ....[10]....
        /*00d0*/ 	.word	0x000008c0


	//   ....[11]....
        /*00d4*/ 	.word	0x000008f0


	//   ....[12]....
        /*00d8*/ 	.word	0x00000900


	//   ....[13]....
        /*00dc*/ 	.word	0x00000930


	//   ....[14]....
        /*00e0*/ 	.word	0x00000950


	//   ....[15]....
        /*00e4*/ 	.word	0x00000980


	//----- nvinfo : EIATTR_EXIT_INSTR_OFFSETS
	.align		4
.L_25:
        /*00e8*/ 	.byte	0x04, 0x1c
        /*00ea*/ 	.short	(.L_27 - .L_26)


	//   ....[0]....
.L_26:
        /*00ec*/ 	.word	0x00001090


	//   ....[1]....
        /*00f0*/ 	.word	0x000010f0


	//----- nvinfo : EIATTR_MAX_THREADS
	.align		4
.L_27:
        /*00f4*/ 	.byte	0x04, 0x05
        /*00f6*/ 	.short	(.L_29 - .L_28)
.L_28:
        /*00f8*/ 	.word	0x00000040
        /*00fc*/ 	.word	0x00000001
        /*0100*/ 	.word	0x00000001
.L_29:


//--------------------- .nv.rel.action            --------------------------
	.section	.nv.rel.action,"",@"SHT_CUDA_RELOCINFO"
	.align	8
	.sectionentsize	8
        /*0000*/ 	.byte	0x73, 0x00, 0x00, 0x00, 0x00, 0x00, 0x00, 0x00, 0x00, 0x00, 0x00, 0x11, 0x25, 0x00, 0x05, 0x36


//--------------------- .nv.constant0.l2norm_fwd_kernel --------------------------
	.section	.nv.constant0.l2norm_fwd_kernel,"a",@progbits
	.align	4
.nv.constant0.l2norm_fwd_kernel:
	.zero		380


//--------------------- .text.l2norm_fwd_kernel   --------------------------
	.section	.text.l2norm_fwd_kernel,"ax",@progbits
	.sectionflags	@"SHF_BARRIERS=1"
	.sectioninfo	@"SHI_REGISTERS=60"
	.align	128
        .global         l2norm_fwd_kernel
        .type           l2norm_fwd_kernel,@function
        .size           l2norm_fwd_kernel,(.L_x_1 - l2norm_fwd_kernel)
        .other          l2norm_fwd_kernel,@"STO_CUDA_ENTRY STV_DEFAULT"
l2norm_fwd_kernel:
.text.l2norm_fwd_kernel:
[----:B------:R-:W-:-:S02]  /*0000*/  MOV R1, c[0x0][0x28] ;  /* 0x00000a0000017a02 */ /* 0x000fc40000000f00 */
[----:B------:R-:W0:Y:S01]  /*0010*/  S2R R0, SR_TID.X ;  /* 0x0000000000007919 */ /* 0x000e220000002100 */
[----:B------:R-:W-:Y:S01]  /*0020*/  CS2R R4, SRZ ;  /* 0x0000000000047805 */ /* 0x000fe2000001ff00 */
[----:B------:R-:W-:Y:S01]  /*0030*/  CS2R R6, SRZ ;  /* 0x0000000000067805 */ /* 0x000fe2000001ff00 */
[----:B------:R-:W-:Y:S01]  /*0040*/  ULDC.64 UR4, c[0x0][0x118] ;  /* 0x0000460000047ab9 */ /* 0x000fe20000000a00 */
[----:B------:R-:W1:Y:S01]  /*0050*/  S2R R21, SR_CTAID.X ;  /* 0x0000000000157919 */ /* 0x000e620000002500 */
[----:B0-----:R-:W-:Y:S02]  /*0060*/  SHF.R.U32.HI R28, RZ, 0x4, R0 ;  /* 0x00000004ff1c7819 */ /* 0x001fe40000011600 */
[----:B------:R-:W-:Y:S02]  /*0070*/  SHF.L.U32 R2, R0, 0x3, RZ ;  /* 0x0000000300027819 */ /* 0x000fe400000006ff */
[----:B-1----:R-:W-:Y:S02]  /*0080*/  SHF.L.U32 R21, R21, 0x4, RZ ;  /* 0x0000000415157819 */ /* 0x002fe400000006ff */
[----:B------:R-:W-:-:S02]  /*0090*/  SGXT.U32 R28, R28, 0x2 ;  /* 0x000000021c1c781a */ /* 0x000fc40000000000 */
[----:B------:R-:W-:Y:S02]  /*00a0*/  LOP3.LUT R16, R2, 0x78, RZ, 0xc0, !PT ;  /* 0x0000007802107812 */ /* 0x000fe400078ec0ff */
[----:B------:R-:W-:Y:S02]  /*00b0*/  LOP3.LUT R3, R21, R28, RZ, 0xfc, !PT ;  /* 0x0000001c15037212 */ /* 0x000fe400078efcff */
[----:B------:R-:W-:Y:S01]  /*00c0*/  SHF.R.S32.HI R2, RZ, 0x1f, R21 ;  /* 0x0000001fff027819 */ /* 0x000fe20000011415 */
[----:B------:R-:W-:Y:S01]  /*00d0*/  IMAD.WIDE.U32 R16, R16, 0x2, RZ ;  /* 0x0000000210107825 */ /* 0x000fe200078e00ff */
[C---:B------:R-:W-:Y:S02]  /*00e0*/  SHF.L.U32 R27, R3.reuse, 0x8, RZ ;  /* 0x00000008031b7819 */ /* 0x040fe400000006ff */
[C---:B------:R-:W-:Y:S02]  /*00f0*/  ISETP.GE.U32.AND P2, PT, R3.reuse, 0x1150, PT ;  /* 0x000011500300780c */ /* 0x040fe40003f46070 */
[----:B------:R-:W-:-:S02]  /*0100*/  SHF.L.U64.HI R3, R3, 0x8, R2 ;  /* 0x0000000803037819 */ /* 0x000fc40000010202 */
[----:B------:R-:W-:Y:S02]  /*0110*/  LOP3.LUT R27, R27, R16, RZ, 0xfc, !PT ;  /* 0x000000101b1b7212 */ /* 0x000fe400078efcff */
[----:B------:R-:W-:Y:S02]  /*0120*/  ISETP.GE.U32.AND.EX P2, PT, R2, RZ, PT, P2 ;  /* 0x000000ff0200720c */ /* 0x000fe40003f46120 */
[----:B------:R-:W-:Y:S02]  /*0130*/  LOP3.LUT R25, R21, 0x4, R28, 0xfe, !PT ;  /* 0x0000000415197812 */ /* 0x000fe400078efe1c */
[----:B------:R-:W-:Y:S02]  /*0140*/  LOP3.LUT R24, R3, R17, RZ, 0xfc, !PT ;  /* 0x0000001103187212 */ /* 0x000fe400078efcff */
[----:B------:R-:W-:Y:S02]  /*0150*/  IADD3 R12, P0, R27, c[0x0][0x160], RZ ;  /* 0x000058001b0c7a10 */ /* 0x000fe40007f1e0ff */
[----:B------:R-:W-:-:S02]  /*0160*/  SHF.L.U32 R3, R25, 0x8, RZ ;  /* 0x0000000819037819 */ /* 0x000fc400000006ff */
[----:B------:R-:W-:Y:S02]  /*0170*/  ISETP.GE.U32.AND P3, PT, R25, 0x1150, PT ;  /* 0x000011501900780c */ /* 0x000fe40003f66070 */
[----:B------:R-:W-:Y:S02]  /*0180*/  LOP3.LUT R15, R21, 0x8, R28, 0xfe, !PT ;  /* 0x00000008150f7812 */ /* 0x000fe400078efe1c */
[----:B------:R-:W-:Y:S02]  /*0190*/  IADD3.X R13, R24, c[0x0][0x164], RZ, P0, !PT ;  /* 0x00005900180d7a10 */ /* 0x000fe400007fe4ff */
[----:B------:R-:W-:Y:S02]  /*01a0*/  SHF.L.U64.HI R25, R25, 0x8, R2 ;  /* 0x0000000819197819 */ /* 0x000fe40000010202 */
[----:B------:R-:W-:Y:S01]  /*01b0*/  LOP3.LUT R26, R3, R16, RZ, 0xfc, !PT ;  /* 0x00000010031a7212 */ /* 0x000fe200078efcff */
[----:B------:R0:W2:Y:S01]  /*01c0*/  @!P2 LDG.E.128 R4, [R12.64] ;  /* 0x000000040c04a981 */ /* 0x0000a2000c1e1d00 */
[----:B------:R-:W-:Y:S01]  /*01d0*/  ISETP.GE.U32.AND.EX P3, PT, R2, RZ, PT, P3 ;  /* 0x000000ff0200720c */ /* 0x000fe20003f66130 */
[----:B------:R-:W-:Y:S01]  /*01e0*/  CS2R R8, SRZ ;  /* 0x0000000000087805 */ /* 0x000fe2000001ff00 */
[C---:B------:R-:W-:Y:S01]  /*01f0*/  ISETP.GE.U32.AND P1, PT, R15.reuse, 0x1150, PT ;  /* 0x000011500f00780c */ /* 0x040fe20003f26070 */
[----:B------:R-:W-:Y:S01]  /*0200*/  CS2R R10, SRZ ;  /* 0x00000000000a7805 */ /* 0x000fe2000001ff00 */
[----:B------:R-:W-:-:S02]  /*0210*/  SHF.L.U32 R3, R15, 0x8, RZ ;  /* 0x000000080f037819 */ /* 0x000fc400000006ff */
[----:B------:R-:W-:Y:S02]  /*0220*/  LOP3.LUT R25, R25, R17, RZ, 0xfc, !PT ;  /* 0x0000001119197212 */ /* 0x000fe400078efcff */
[----:B------:R-:W-:Y:S02]  /*0230*/  IADD3 R18, P0, R26, c[0x0][0x160], RZ ;  /* 0x000058001a127a10 */ /* 0x000fe40007f1e0ff */
[----:B0-----:R-:W-:Y:S02]  /*0240*/  SHF.L.U64.HI R13, R15, 0x8, R2 ;  /* 0x000000080f0d7819 */ /* 0x001fe40000010202 */
[----:B------:R-:W-:Y:S02]  /*0250*/  LOP3.LUT R20, R3, R16, RZ, 0xfc, !PT ;  /* 0x0000001003147212 */ /* 0x000fe400078efcff */
[----:B------:R-:W-:Y:S02]  /*0260*/  ISETP.GE.U32.AND.EX P1, PT, R2, RZ, PT, P1 ;  /* 0x000000ff0200720c */ /* 0x000fe40003f26110 */
[----:B------:R-:W-:-:S02]  /*0270*/  IADD3.X R19, R25, c[0x0][0x164], RZ, P0, !PT ;  /* 0x0000590019137a10 */ /* 0x000fc400007fe4ff */
[----:B------:R-:W-:Y:S02]  /*0280*/  LOP3.LUT R22, R13, R17, RZ, 0xfc, !PT ;  /* 0x000000110d167212 */ /* 0x000fe400078efcff */
[----:B------:R-:W-:Y:S01]  /*0290*/  IADD3 R30, P0, R20, c[0x0][0x160], RZ ;  /* 0x00005800141e7a10 */ /* 0x000fe20007f1e0ff */
[----:B------:R-:W-:Y:S01]  /*02a0*/  CS2R R12, SRZ ;  /* 0x00000000000c7805 */ /* 0x000fe2000001ff00 */
[----:B------:R-:W-:Y:S01]  /*02b0*/  LOP3.LUT R23, R21, 0xc, R28, 0xfe, !PT ;  /* 0x0000000c15177812 */ /* 0x000fe200078efe1c */
[----:B------:R-:W-:Y:S01]  /*02c0*/  CS2R R14, SRZ ;  /* 0x00000000000e7805 */ /* 0x000fe2000001ff00 */
[----:B------:R-:W-:Y:S01]  /*02d0*/  IADD3.X R31, R22, c[0x0][0x164], RZ, P0, !PT ;  /* 0x00005900161f7a10 */ /* 0x000fe200007fe4ff */
[----:B------:R0:W3:Y:S01]  /*02e0*/  @!P3 LDG.E.128 R8, [R18.64] ;  /* 0x000000041208b981 */ /* 0x0000e2000c1e1d00 */
[C---:B------:R-:W-:Y:S02]  /*02f0*/  ISETP.GE.U32.AND P0, PT, R23.reuse, 0x1150, PT ;  /* 0x000011501700780c */ /* 0x040fe40003f06070 */
[C---:B------:R-:W-:Y:S01]  /*0300*/  SHF.L.U32 R3, R23.reuse, 0x8, RZ ;  /* 0x0000000817037819 */ /* 0x040fe200000006ff */
[----:B------:R2:W4:Y:S01]  /*0310*/  @!P1 LDG.E.128 R12, [R30.64] ;  /* 0x000000041e0c9981 */ /* 0x000522000c1e1d00 */
[----:B------:R-:W-:-:S02]  /*0320*/  SHF.L.U64.HI R23, R23, 0x8, R2 ;  /* 0x0000000817177819 */ /* 0x000fc40000010202 */
[----:B------:R-:W-:Y:S02]  /*0330*/  LOP3.LUT R3, R3, R16, RZ, 0xfc, !PT ;  /* 0x0000001003037212 */ /* 0x000fe400078efcff */
[----:B------:R-:W-:Y:S01]  /*0340*/  ISETP.GE.U32.AND.EX P0, PT, R2, RZ, PT, P0 ;  /* 0x000000ff0200720c */ /* 0x000fe20003f06100 */
[----:B0-----:R-:W-:Y:S01]  /*0350*/  CS2R R18, SRZ ;  /* 0x0000000000127805 */ /* 0x001fe2000001ff00 */
[----:B------:R-:W-:Y:S02]  /*0360*/  LOP3.LUT R23, R23, R17, RZ, 0xfc, !PT ;  /* 0x0000001117177212 */ /* 0x000fe400078efcff */
[----:B------:R-:W-:Y:S01]  /*0370*/  IADD3 R36, P4, R3, c[0x0][0x160], RZ ;  /* 0x0000580003247a10 */ /* 0x000fe20007f9e0ff */
[----:B------:R-:W-:-:S03]  /*0380*/  CS2R R16, SRZ ;  /* 0x0000000000107805 */ /* 0x000fc6000001ff00 */
[----:B------:R-:W-:-:S05]  /*0390*/  IADD3.X R37, R23, c[0x0][0x164], RZ, P4, !PT ;  /* 0x0000590017257a10 */ /* 0x000fca00027fe4ff */
[----:B------:R0:W5:Y:S01]  /*03a0*/  @!P0 LDG.E.128 R16, [R36.64] ;  /* 0x0000000424108981 */ /* 0x000162000c1e1d00 */
[--C-:B--2---:R-:W-:Y:S02]  /*03b0*/  HADD2.F32 R30, -RZ, R4.reuse.H1_H1 ;  /* 0x30000004ff1e7230 */ /* 0x104fe40000004100 */
[----:B------:R-:W-:Y:S02]  /*03c0*/  HADD2.F32 R29, -RZ, R4.H0_H0 ;  /* 0x20000004ff1d7230 */ /* 0x000fe40000004100 */
[--C-:B------:R-:W-:Y:S01]  /*03d0*/  HADD2.F32 R31, -RZ, R5.reuse.H0_H0 ;  /* 0x20000005ff1f7230 */ /* 0x100fe20000004100 */
[----:B------:R-:W-:Y:S01]  /*03e0*/  FMUL R38, R30, R30 ;  /* 0x0000001e1e267220 */ /* 0x000fe20000400000 */
[----:B------:R-:W-:Y:S02]  /*03f0*/  HADD2.F32 R4, -RZ, R5.H1_H1 ;  /* 0x30000005ff047230 */ /* 0x000fe40000004100 */
[--C-:B------:R-:W-:Y:S01]  /*0400*/  HADD2.F32 R32, -RZ, R7.reuse.H1_H1 ;  /* 0x30000007ff207230 */ /* 0x100fe20000004100 */
[----:B------:R-:W-:Y:S01]  /*0410*/  FFMA R40, R29, R29, R38 ;  /* 0x0000001d1d287223 */ /* 0x000fe20000000026 */
[----:B------:R-:W-:-:S02]  /*0420*/  HADD2.F32 R33, -RZ, R7.H0_H0 ;  /* 0x20000007ff217230 */ /* 0x000fc40000004100 */
[--C-:B------:R-:W-:Y:S01]  /*0430*/  HADD2.F32 R5, -RZ, R6.reuse.H1_H1 ;  /* 0x30000006ff057230 */ /* 0x100fe20000004100 */
[----:B------:R-:W-:Y:S01]  /*0440*/  FFMA R43, R31, R31, R40 ;  /* 0x0000001f1f2b7223 */ /* 0x000fe20000000028 */
[----:B------:R-:W-:Y:S02]  /*0450*/  HADD2.F32 R6, -RZ, R6.H0_H0 ;  /* 0x20000006ff067230 */ /* 0x000fe40000004100 */
[----:B---3--:R-:W-:Y:S02]  /*0460*/  HADD2.F32 R34, -RZ, R8.H1_H1 ;  /* 0x30000008ff227230 */ /* 0x008fe40000004100 */
[--C-:B------:R-:W-:Y:S02]  /*0470*/  HADD2.F32 R35, -RZ, R10.reuse.H1_H1 ;  /* 0x3000000aff237230 */ /* 0x100fe40000004100 */
[----:B------:R-:W-:Y:S02]  /*0480*/  HADD2.F32 R39, -RZ, R10.H0_H0 ;  /* 0x2000000aff277230 */ /* 0x000fe40000004100 */
[----:B------:R-:W-:-:S02]  /*0490*/  HADD2.F32 R10, -RZ, R11.H1_H1 ;  /* 0x3000000bff0a7230 */ /* 0x000fc40000004100 */
[----:B0-----:R-:W-:Y:S02]  /*04a0*/  HADD2.F32 R36, -RZ, R11.H0_H0 ;  /* 0x2000000bff247230 */ /* 0x001fe40000004100 */
[----:B------:R-:W-:Y:S02]  /*04b0*/  HADD2.F32 R7, -RZ, R8.H0_H0 ;  /* 0x20000008ff077230 */ /* 0x000fe40000004100 */
[--C-:B----4-:R-:W-:Y:S02]  /*04c0*/  HADD2.F32 R11, -RZ, R12.reuse.H0_H0 ;  /* 0x2000000cff0b7230 */ /* 0x110fe40000004100 */
[----:B------:R-:W-:Y:S01]  /*04d0*/  HADD2.F32 R38, -RZ, R12.H1_H1 ;  /* 0x3000000cff267230 */ /* 0x000fe20000004100 */
[----:B------:R-:W-:Y:S01]  /*04e0*/  FMUL R12, R34, R34 ;  /* 0x00000022220c7220 */ /* 0x000fe20000400000 */
[----:B------:R-:W-:Y:S02]  /*04f0*/  HADD2.F32 R8, -RZ, R9.H1_H1 ;  /* 0x30000009ff087230 */ /* 0x000fe40000004100 */
[--C-:B------:R-:W-:Y:S01]  /*0500*/  HADD2.F32 R37, -RZ, R13.reuse.H1_H1 ;  /* 0x3000000dff257230 */ /* 0x100fe20000004100 */
[----:B------:R-:W-:Y:S01]  /*0510*/  FFMA R46, R7, R7, R12 ;  /* 0x00000007072e7223 */ /* 0x000fe2000000000c */
[----:B------:R-:W-:Y:S01]  /*0520*/  HADD2.F32 R41, -RZ, R13.H0_H0 ;  /* 0x2000000dff297230 */ /* 0x000fe20000004100 */
[----:B------:R-:W-:Y:S01]  /*0530*/  FFMA R13, R4, R4, R43 ;  /* 0x00000004040d7223 */ /* 0x000fe2000000002b */
[----:B------:R-:W-:-:S02]  /*0540*/  HADD2.F32 R9, -RZ, R9.H0_H0 ;  /* 0x20000009ff097230 */ /* 0x000fc40000004100 */
[--C-:B------:R-:W-:Y:S01]  /*0550*/  HADD2.F32 R40, -RZ, R14.reuse.H1_H1 ;  /* 0x3000000eff287230 */ /* 0x100fe20000004100 */
[----:B------:R-:W-:Y:S01]  /*0560*/  FFMA R12, R6, R6, R13 ;  /* 0x00000006060c7223 */ /* 0x000fe2000000000d */
[----:B------:R-:W-:Y:S01]  /*0570*/  HADD2.F32 R42, -RZ, R14.H0_H0 ;  /* 0x2000000eff2a7230 */ /* 0x000fe20000004100 */
[----:B------:R-:W-:Y:S01]  /*0580*/  FMUL R14, R38, R38 ;  /* 0x00000026260e7220 */ /* 0x000fe20000400000 */
[----:B------:R-:W-:Y:S01]  /*0590*/  FFMA R13, R9, R9, R46 ;  /* 0x00000009090d7223 */ /* 0x000fe2000000002e */
[----:B------:R-:W-:Y:S01]  /*05a0*/  FFMA R46, R5, R5, R12 ;  /* 0x00000005052e7223 */ /* 0x000fe2000000000c */
[--C-:B-----5:R-:W-:Y:S01]  /*05b0*/  HADD2.F32 R12, -RZ, R16.reuse.H0_H0 ;  /* 0x20000010ff0c7230 */ /* 0x120fe20000004100 */
[----:B------:R-:W-:Y:S01]  /*05c0*/  FFMA R48, R11, R11, R14 ;  /* 0x0000000b0b307223 */ /* 0x000fe2000000000e */
[----:B------:R-:W-:Y:S01]  /*05d0*/  FFMA R14, R8, R8, R13 ;  /* 0x00000008080e7223 */ /* 0x000fe2000000000d */
[----:B------:R-:W-:Y:S01]  /*05e0*/  HADD2.F32 R16, -RZ, R16.H1_H1 ;  /* 0x30000010ff107230 */ /* 0x000fe20000004100 */
[----:B------:R-:W-:Y:S01]  /*05f0*/  FFMA R45, R33, R33, R46 ;  /* 0x00000021212d7223 */ /* 0x000fe2000000002e */
[----:B------:R-:W-:Y:S01]  /*0600*/  FFMA R48, R41, R41, R48 ;  /* 0x0000002929307223 */ /* 0x000fe20000000030 */
[----:B------:R-:W-:Y:S01]  /*0610*/  FFMA R14, R39, R39, R14 ;  /* 0x00000027270e7223 */ /* 0x000fe2000000000e */
[--C-:B------:R-:W-:Y:S01]  /*0620*/  HADD2.F32 R43, -RZ, R15.reuse.H1_H1 ;  /* 0x3000000fff2b7230 */ /* 0x100fe20000004100 */
[----:B------:R-:W-:Y:S01]  /*0630*/  FFMA R45, R32, R32, R45 ;  /* 0x00000020202d7223 */ /* 0x000fe2000000002d */
[----:B------:R-:W-:Y:S01]  /*0640*/  HADD2.F32 R44, -RZ, R15.H0_H0 ;  /* 0x2000000fff2c7230 */ /* 0x000fe20000004100 */
[----:B------:R-:W-:Y:S01]  /*0650*/  FMUL R15, R16, R16 ;  /* 0x00000010100f7220 */ /* 0x000fe20000400000 */
[----:B------:R-:W-:Y:S01]  /*0660*/  FFMA R49, R37, R37, R48 ;  /* 0x0000002525317223 */ /* 0x000fe20000000030 */
[----:B------:R-:W-:Y:S01]  /*0670*/  FFMA R47, R35, R35, R14 ;  /* 0x00000023232f7223 */ /* 0x000fe2000000000e */
[--C-:B------:R-:W-:Y:S01]  /*0680*/  HADD2.F32 R13, -RZ, R17.reuse.H0_H0 ;  /* 0x20000011ff0d7230 */ /* 0x100fe20000004100 */
[----:B------:R-:W-:Y:S01]  /*0690*/  FFMA R14, R12, R12, R15 ;  /* 0x0000000c0c0e7223 */ /* 0x000fe2000000000f */
[----:B------:R-:W-:Y:S01]  /*06a0*/  FFMA R49, R42, R42, R49 ;  /* 0x0000002a2a317223 */ /* 0x000fe20000000031 */
[----:B------:R-:W-:Y:S01]  /*06b0*/  FFMA R47, R36, R36, R47 ;  /* 0x00000024242f7223 */ /* 0x000fe2000000002f */
[----:B------:R-:W0:Y:S01]  /*06c0*/  SHFL.BFLY PT, R46, R45, 0x8, 0x1f ;  /* 0x0d001f002d2e7f89 */ /* 0x000e2200000e0000 */
[----:B------:R-:W-:Y:S01]  /*06d0*/  HADD2.F32 R17, -RZ, R17.H1_H1 ;  /* 0x30000011ff117230 */ /* 0x000fe20000004100 */
[----:B------:R-:W-:Y:S01]  /*06e0*/  FFMA R48, R13, R13, R14 ;  /* 0x0000000d0d307223 */ /* 0x000fe2000000000e */
[----:B------:R-:W-:Y:S01]  /*06f0*/  FFMA R49, R40, R40, R49 ;  /* 0x0000002828317223 */ /* 0x000fe20000000031 */
[----:B------:R-:W-:Y:S01]  /*0700*/  FFMA R47, R10, R10, R47 ;  /* 0x0000000a0a2f7223 */ /* 0x000fe2000000002f */
[--C-:B------:R-:W-:Y:S01]  /*0710*/  HADD2.F32 R14, -RZ, R18.reuse.H0_H0 ;  /* 0x20000012ff0e7230 */ /* 0x100fe20000004100 */
[----:B------:R-:W-:Y:S01]  /*0720*/  FFMA R15, R17, R17, R48 ;  /* 0x00000011110f7223 */ /* 0x000fe20000000030 */
[----:B------:R-:W-:Y:S01]  /*0730*/  FFMA R48, R44, R44, R49 ;  /* 0x0000002c2c307223 */ /* 0x000fe20000000031 */
[----:B------:R-:W-:Y:S01]  /*0740*/  HADD2.F32 R18, -RZ, R18.H1_H1 ;  /* 0x30000012ff127230 */ /* 0x000fe20000004100 */
[----:B------:R-:W1:Y:S01]  /*0750*/  SHFL.BFLY PT, R52, R47, 0x8, 0x1f ;  /* 0x0d001f002f347f89 */ /* 0x000e6200000e0000 */
[----:B------:R-:W-:Y:S01]  /*0760*/  FFMA R49, R14, R14, R15 ;  /* 0x0000000e0e317223 */ /* 0x000fe2000000000f */
[----:B------:R-:W-:Y:S01]  /*0770*/  FFMA R48, R43, R43, R48 ;  /* 0x0000002b2b307223 */ /* 0x000fe20000000030 */
[----:B------:R-:W-:-:S02]  /*0780*/  HADD2.F32 R15, -RZ, R19.H0_H0 ;  /* 0x20000013ff0f7230 */ /* 0x000fc40000004100 */
[----:B------:R-:W-:Y:S01]  /*0790*/  FFMA R50, R18, R18, R49 ;  /* 0x0000001212327223 */ /* 0x000fe20000000031 */
[----:B------:R-:W-:Y:S01]  /*07a0*/  HADD2.F32 R19, -RZ, R19.H1_H1 ;  /* 0x30000013ff137230 */ /* 0x000fe20000004100 */
[----:B------:R-:W2:Y:S02]  /*07b0*/  SHFL.BFLY PT, R49, R48, 0x8, 0x1f ;  /* 0x0d001f0030317f89 */ /* 0x000ea400000e0000 */
[----:B------:R-:W-:-:S04]  /*07c0*/  FFMA R50, R15, R15, R50 ;  /* 0x0000000f0f327223 */ /* 0x000fc80000000032 */
[----:B------:R-:W-:Y:S01]  /*07d0*/  FFMA R50, R19, R19, R50 ;  /* 0x0000001313327223 */ /* 0x000fe20000000032 */
[----:B0-----:R-:W-:-:S04]  /*07e0*/  FADD R46, R45, R46 ;  /* 0x0000002e2d2e7221 */ /* 0x001fc80000000000 */
[----:B------:R-:W0:Y:S04]  /*07f0*/  SHFL.BFLY PT, R53, R50, 0x8, 0x1f ;  /* 0x0d001f0032357f89 */ /* 0x000e2800000e0000 */
[----:B------:R-:W3:Y:S01]  /*0800*/  SHFL.BFLY PT, R45, R46, 0x4, 0x1f ;  /* 0x0c801f002e2d7f89 */ /* 0x000ee200000e0000 */
[----:B-1----:R-:W-:-:S05]  /*0810*/  FADD R52, R47, R52 ;  /* 0x000000342f347221 */ /* 0x002fca0000000000 */
[----:B------:R-:W1:Y:S01]  /*0820*/  SHFL.BFLY PT, R47, R52, 0x4, 0x1f ;  /* 0x0c801f00342f7f89 */ /* 0x000e6200000e0000 */
[----:B--2---:R-:W-:-:S05]  /*0830*/  FADD R51, R48, R49 ;  /* 0x0000003130337221 */ /* 0x004fca0000000000 */
[----:B------:R-:W2:Y:S01]  /*0840*/  SHFL.BFLY PT, R54, R51, 0x4, 0x1f ;  /* 0x0c801f0033367f89 */ /* 0x000ea200000e0000 */
[----:B0-----:R-:W-:Y:S01]  /*0850*/  FADD R55, R50, R53 ;  /* 0x0000003532377221 */ /* 0x001fe20000000000 */
[----:B---3--:R-:W-:-:S04]  /*0860*/  FADD R45, R46, R45 ;  /* 0x0000002d2e2d7221 */ /* 0x008fc80000000000 */
        /* <DEDUP_REMOVED lines=10> */
[----:B-1----:R-:W-:Y:S01]  /*0910*/  FADD R46, R49, R46 ;  /* 0x0000002e312e7221 */ /* 0x002fe20000000000 */
[----:B------:R-:W-:-:S04]  /*0920*/  MOV R49, 0x3e800000 ;  /* 0x3e80000000317802 */ /* 0x000fc80000000f00 */
[----:B------:R-:W1:Y:S01]  /*0930*/  SHFL.BFLY PT, R51, R46, 0x1, 0x1f ;  /* 0x0c201f002e337f89 */ /* 0x000e6200000e0000 */
[----:B--2---:R-:W-:-:S05]  /*0940*/  FADD R53, R54, R53 ;  /* 0x0000003536357221 */ /* 0x004fca0000000000 */
[----:B------:R-:W2:Y:S01]  /*0950*/  SHFL.BFLY PT, R50, R53, 0x1, 0x1f ;  /* 0x0c201f0035327f89 */ /* 0x000ea200000e0000 */
[----:B0-----:R-:W-:Y:S01]  /*0960*/  FADD R57, R56, R57 ;  /* 0x0000003938397221 */ /* 0x001fe20000000000 */
[----:B---3--:R-:W-:-:S04]  /*0970*/  FADD R47, R48, R47 ;  /* 0x0000002f302f7221 */ /* 0x008fc80000000000 */
[----:B------:R-:W0:Y:S01]  /*0980*/  SHFL.BFLY PT, R52, R57, 0x1, 0x1f ;  /* 0x0c201f0039347f89 */ /* 0x000e2200000e0000 */
[----:B------:R-:W-:Y:S01]  /*0990*/  FADD R47, R47, c[0x0][0x178] ;  /* 0x00005e002f2f7621 */ /* 0x000fe20000000000 */
[----:B-1----:R-:W-:-:S03]  /*09a0*/  FADD R51, R46, R51 ;  /* 0x000000332e337221 */ /* 0x002fc60000000000 */
[----:B------:R-:W1:Y:S01]  /*09b0*/  MUFU.SQRT R45, R47 ;  /* 0x0000002f002d7308 */ /* 0x000e620000002000 */
[----:B------:R-:W-:Y:S01]  /*09c0*/  FADD R51, R51, c[0x0][0x178] ;  /* 0x00005e0033337621 */ /* 0x000fe20000000000 */
[----:B--2---:R-:W-:-:S06]  /*09d0*/  FADD R50, R53, R50 ;  /* 0x0000003235327221 */ /* 0x004fcc0000000000 */
[----:B------:R-:W2:Y:S01]  /*09e0*/  MUFU.SQRT R51, R51 ;  /* 0x0000003300337308 */ /* 0x000ea20000002000 */
[----:B------:R-:W-:Y:S01]  /*09f0*/  FADD R50, R50, c[0x0][0x178] ;  /* 0x00005e0032327621 */ /* 0x000fe20000000000 */
[----:B-1----:R-:W-:-:S06]  /*0a00*/  FSETP.GT.AND P5, PT, R45, 8.50705917302346158658e+37, PT ;  /* 0x7e8000002d00780b */ /* 0x002fcc0003fa4000 */
[----:B------:R-:W1:Y:S01]  /*0a10*/  MUFU.SQRT R50, R50 ;  /* 0x0000003200327308 */ /* 0x000e620000002000 */
[----:B------:R-:W-:Y:S01]  /*0a20*/  FSETP.GEU.AND P4, PT, R45, 1.175494350822287508e-38, PT ;  /* 0x008000002d00780b */ /* 0x000fe20003f8e000 */
[----:B0-----:R-:W-:Y:S01]  /*0a30*/  FADD R52, R57, R52 ;  /* 0x0000003439347221 */ /* 0x001fe20000000000 */
[----:B------:R-:W-:-:S03]  /*0a40*/  FSEL R48, R49, 1, P5 ;  /* 0x3f80000031307808 */ /* 0x000fc60002800000 */
[----:B------:R-:W-:Y:S01]  /*0a50*/  FADD R52, R52, c[0x0][0x178] ;  /* 0x00005e0034347621 */ /* 0x000fe20000000000 */
[----:B--2---:R-:W-:-:S03]  /*0a60*/  FSETP.GT.AND P6, PT, R51, 8.50705917302346158658e+37, PT ;  /* 0x7e8000003300780b */ /* 0x004fc60003fc4000 */
[----:B------:R-:W0:Y:S01]  /*0a70*/  MUFU.SQRT R46, R52 ;  /* 0x00000034002e7308 */ /* 0x000e220000002000 */
[----:B------:R-:W-:Y:S01]  /*0a80*/  @P5 FMUL R45, R45, 0.25 ;  /* 0x3e8000002d2d5820 */ /* 0x000fe20000400000 */
[----:B------:R-:W-:Y:S02]  /*0a90*/  FSETP.GEU.AND P5, PT, R51, 1.175494350822287508e-38, PT ;  /* 0x008000003300780b */ /* 0x000fe40003fae000 */
[----:B------:R-:W-:Y:S01]  /*0aa0*/  @!P4 FMUL R48, R48, 16777216 ;  /* 0x4b8000003030c820 */ /* 0x000fe20000400000 */
[----:B------:R-:W-:Y:S01]  /*0ab0*/  FSEL R54, R49, 1, P6 ;  /* 0x3f80000031367808 */ /* 0x000fe20003000000 */
[----:B------:R-:W-:Y:S01]  /*0ac0*/  @!P4 FMUL R45, R45, 16777216 ;  /* 0x4b8000002d2dc820 */ /* 0x000fe20000400000 */
[----:B-1----:R-:W-:-:S03]  /*0ad0*/  FSETP.GT.AND P4, PT, R50, 8.50705917302346158658e+37, PT ;  /* 0x7e8000003200780b */ /* 0x002fc60003f84000 */
[----:B------:R-:W1:Y:S01]  /*0ae0*/  MUFU.RCP R55, R45 ;  /* 0x0000002d00377308 */ /* 0x000e620000001000 */
[----:B------:R-:W-:Y:S01]  /*0af0*/  @P6 FMUL R51, R51, 0.25 ;  /* 0x3e80000033336820 */ /* 0x000fe20000400000 */
[----:B------:R-:W-:Y:S02]  /*0b00*/  FSETP.GEU.AND P6, PT, R50, 1.175494350822287508e-38, PT ;  /* 0x008000003200780b */ /* 0x000fe40003fce000 */
[----:B------:R-:W-:Y:S01]  /*0b10*/  FSEL R53, R49, 1, P4 ;  /* 0x3f80000031357808 */ /* 0x000fe20002000000 */
[----:B------:R-:W-:Y:S01]  /*0b20*/  @!P5 FMUL R51, R51, 16777216 ;  /* 0x4b8000003333d820 */ /* 0x000fe20000400000 */
[----:B------:R-:W-:Y:S01]  /*0b30*/  @!P5 FMUL R54, R54, 16777216 ;  /* 0x4b8000003636d820 */ /* 0x000fe20000400000 */
[----:B0-----:R-:W-:-:S03]  /*0b40*/  FSETP.GT.AND P5, PT, R46, 8.50705917302346158658e+37, PT ;  /* 0x7e8000002e00780b */ /* 0x001fc60003fa4000 */
[----:B------:R-:W-:Y:S01]  /*0b50*/  @P4 FMUL R50, R50, 0.25 ;  /* 0x3e80000032324820 */ /* 0x000fe20000400000 */
[----:B------:R-:W-:Y:S01]  /*0b60*/  FSETP.GEU.AND P4, PT, R46, 1.175494350822287508e-38, PT ;  /* 0x008000002e00780b */ /* 0x000fe20003f8e000 */
[----:B------:R-:W0:Y:S01]  /*0b70*/  MUFU.RCP R51, R51 ;  /* 0x0000003300337308 */ /* 0x000e220000001000 */
[----:B------:R-:W-:Y:S02]  /*0b80*/  FSEL R47, R49, 1, P5 ;  /* 0x3f800000312f7808 */ /* 0x000fe40002800000 */
[----:B------:R-:W-:Y:S01]  /*0b90*/  @!P6 FMUL R50, R50, 16777216 ;  /* 0x4b8000003232e820 */ /* 0x000fe20000400000 */
[----:B-1----:R-:W-:Y:S01]  /*0ba0*/  FMUL R55, R55, R48 ;  /* 0x0000003037377220 */ /* 0x002fe20000400000 */
[----:B------:R-:W-:-:S03]  /*0bb0*/  @!P6 FMUL R53, R53, 16777216 ;  /* 0x4b8000003535e820 */ /* 0x000fc60000400000 */
[----:B------:R1:W2:Y:S01]  /*0bc0*/  MUFU.RCP R52, R50 ;  /* 0x0000003200347308 */ /* 0x0002a20000001000 */
[----:B------:R-:W-:Y:S01]  /*0bd0*/  @P5 FMUL R46, R46, 0.25 ;  /* 0x3e8000002e2e5820 */ /* 0x000fe20000400000 */
[-C--:B------:R-:W-:Y:S01]  /*0be0*/  FMUL R29, R29, R55.reuse ;  /* 0x000000371d1d7220 */ /* 0x080fe20000400000 */
[-C--:B------:R-:W-:Y:S01]  /*0bf0*/  FMUL R30, R30, R55.reuse ;  /* 0x000000371e1e7220 */ /* 0x080fe20000400000 */
[----:B------:R-:W-:Y:S01]  /*0c00*/  @!P4 FMUL R47, R47, 16777216 ;  /* 0x4b8000002f2fc820 */ /* 0x000fe20000400000 */
[----:B------:R-:W-:Y:S01]  /*0c10*/  @!P4 FMUL R46, R46, 16777216 ;  /* 0x4b8000002e2ec820 */ /* 0x000fe20000400000 */
[-C--:B------:R-:W-:Y:S01]  /*0c20*/  FMUL R31, R31, R55.reuse ;  /* 0x000000371f1f7220 */ /* 0x080fe20000400000 */
[-C--:B------:R-:W-:Y:S01]  /*0c30*/  FMUL R48, R4, R55.reuse ;  /* 0x0000003704307220 */ /* 0x080fe20000400000 */
[----:B0-----:R-:W-:Y:S01]  /*0c40*/  FMUL R45, R51, R54 ;  /* 0x00000036332d7220 */ /* 0x001fe20000400000 */
[-C--:B------:R-:W-:Y:S01]  /*0c50*/  FMUL R6, R6, R55.reuse ;  /* 0x0000003706067220 */ /* 0x080fe20000400000 */
[-C--:B------:R-:W-:Y:S01]  /*0c60*/  FMUL R49, R5, R55.reuse ;  /* 0x0000003705317220 */ /* 0x080fe20000400000 */
[----:B------:R-:W0:Y:S01]  /*0c70*/  MUFU.RCP R46, R46 ;  /* 0x0000002e002e7308 */ /* 0x000e220000001000 */
[-C--:B------:R-:W-:Y:S01]  /*0c80*/  FMUL R33, R33, R55.reuse ;  /* 0x0000003721217220 */ /* 0x080fe20000400000 */
[----:B-1----:R-:W-:Y:S01]  /*0c90*/  FMUL R50, R32, R55 ;  /* 0x0000003720327220 */ /* 0x002fe20000400000 */
[----:B------:R-:W-:Y:S01]  /*0ca0*/  F2FP.PACK_AB R4, R30, R29 ;  /* 0x0000001d1e04723e */ /* 0x000fe200000000ff */
[----:B------:R-:W-:Y:S01]  /*0cb0*/  FMUL R51, R7, R45 ;  /* 0x0000002d07337220 */ /* 0x000fe20000400000 */
[----:B------:R-:W-:Y:S01]  /*0cc0*/  IADD3 R26, P5, R26, c[0x0][0x168], RZ ;  /* 0x00005a001a1a7a10 */ /* 0x000fe20007fbe0ff */
[----:B--2---:R-:W-:Y:S01]  /*0cd0*/  FMUL R53, R52, R53 ;  /* 0x0000003534357220 */ /* 0x004fe20000400000 */
[----:B------:R-:W-:Y:S01]  /*0ce0*/  IADD3 R30, P4, R27, c[0x0][0x168], RZ ;  /* 0x00005a001b1e7a10 */ /* 0x000fe20007f9e0ff */
[----:B------:R-:W-:Y:S01]  /*0cf0*/  FMUL R32, R35, R45 ;  /* 0x0000002d23207220 */ /* 0x000fe20000400000 */
[----:B------:R-:W-:Y:S01]  /*0d00*/  F2FP.PACK_AB R5, R48, R31 ;  /* 0x0000001f3005723e */ /* 0x000fe200000000ff */
[-C--:B------:R-:W-:Y:S01]  /*0d10*/  FMUL R34, R34, R45.reuse ;  /* 0x0000002d22227220 */ /* 0x080fe20000400000 */
[----:B------:R-:W-:Y:S01]  /*0d20*/  IADD3.X R27, R25, c[0x0][0x16c], RZ, P5, !PT ;  /* 0x00005b00191b7a10 */ /* 0x000fe20002ffe4ff */
[-C--:B------:R-:W-:Y:S01]  /*0d30*/  FMUL R9, R9, R45.reuse ;  /* 0x0000002d09097220 */ /* 0x080fe20000400000 */
[----:B------:R-:W-:Y:S01]  /*0d40*/  F2FP.PACK_AB R6, R49, R6 ;  /* 0x000000063106723e */ /* 0x000fe200000000ff */
[----:B------:R-:W-:Y:S01]  /*0d50*/  FMUL R52, R8, R45 ;  /* 0x0000002d08347220 */ /* 0x000fe20000400000 */
[----:B------:R-:W-:Y:S01]  /*0d60*/  F2FP.PACK_AB R7, R50, R33 ;  /* 0x000000213207723e */ /* 0x000fe200000000ff */
[----:B0-----:R-:W-:Y:S01]  /*0d70*/  FMUL R47, R46, R47 ;  /* 0x0000002f2e2f7220 */ /* 0x001fe20000400000 */
[----:B------:R-:W-:Y:S01]  /*0d80*/  IADD3.X R31, R24, c[0x0][0x16c], RZ, P4, !PT ;  /* 0x00005b00181f7a10 */ /* 0x000fe200027fe4ff */
[-C--:B------:R-:W-:Y:S01]  /*0d90*/  FMUL R39, R39, R45.reuse ;  /* 0x0000002d27277220 */ /* 0x080fe20000400000 */
[----:B------:R-:W-:Y:S01]  /*0da0*/  FMUL R36, R36, R45 ;  /* 0x0000002d24247220 */ /* 0x000fe20000400000 */
[----:B------:R-:W-:Y:S01]  /*0db0*/  FMUL R25, R16, R47 ;  /* 0x0000002f10197220 */ /* 0x000fe20000400000 */
[----:B------:R-:W-:Y:S01]  /*0dc0*/  FMUL R35, R10, R45 ;  /* 0x0000002d0a237220 */ /* 0x000fe20000400000 */
[-C--:B------:R-:W-:Y:S01]  /*0dd0*/  FMUL R16, R17, R47.reuse ;  /* 0x0000002f11107220 */ /* 0x080fe20000400000 */
[----:B------:R0:W-:Y:S01]  /*0de0*/  STS [R28.X4], R55 ;  /* 0x000000371c007388 */ /* 0x0001e20000004800 */
[-C--:B------:R-:W-:Y:S01]  /*0df0*/  FMUL R14, R14, R47.reuse ;  /* 0x0000002f0e0e7220 */ /* 0x080fe20000400000 */
[----:B------:R-:W-:Y:S01]  /*0e00*/  FMUL R17, R18, R47 ;  /* 0x0000002f12117220 */ /* 0x000fe20000400000 */
[-C--:B------:R-:W-:Y:S01]  /*0e10*/  FMUL R46, R11, R53.reuse ;  /* 0x000000350b2e7220 */ /* 0x080fe20000400000 */
[-C--:B------:R-:W-:Y:S01]  /*0e20*/  FMUL R41, R41, R53.reuse ;  /* 0x0000003529297220 */ /* 0x080fe20000400000 */
[-C--:B------:R-:W-:Y:S01]  /*0e30*/  FMUL R42, R42, R53.reuse ;  /* 0x000000352a2a7220 */ /* 0x080fe20000400000 */
[-C--:B------:R-:W-:Y:S01]  /*0e40*/  FMUL R44, R44, R53.reuse ;  /* 0x000000352c2c7220 */ /* 0x080fe20000400000 */
[----:B------:R-:W-:Y:S01]  /*0e50*/  FMUL R43, R43, R53 ;  /* 0x000000352b2b7220 */ /* 0x000fe20000400000 */
[----:B------:R1:W-:Y:S01]  /*0e60*/  @!P2 STG.E.128 [R30.64], R4 ;  /* 0x000000041e00a986 */ /* 0x0003e2000c101d04 */
[----:B------:R-:W-:Y:S01]  /*0e70*/  F2FP.PACK_AB R8, R34, R51 ;  /* 0x000000332208723e */ /* 0x000fe200000000ff */
[-C--:B0-----:R-:W-:Y:S01]  /*0e80*/  FMUL R55, R38, R53.reuse ;  /* 0x0000003526377220 */ /* 0x081fe20000400000 */
[-C--:B------:R-:W-:Y:S01]  /*0e90*/  FMUL R38, R37, R53.reuse ;  /* 0x0000003525267220 */ /* 0x080fe20000400000 */
[----:B------:R-:W-:Y:S01]  /*0ea0*/  FMUL R37, R40, R53 ;  /* 0x0000003528257220 */ /* 0x000fe20000400000 */
[----:B------:R-:W-:Y:S01]  /*0eb0*/  F2FP.PACK_AB R9, R52, R9 ;  /* 0x000000093409723e */ /* 0x000fe200000000ff */
[----:B------:R-:W-:Y:S01]  /*0ec0*/  FMUL R12, R12, R47 ;  /* 0x0000002f0c0c7220 */ /* 0x000fe20000400000 */
[----:B------:R-:W-:Y:S01]  /*0ed0*/  F2FP.PACK_AB R10, R32, R39 ;  /* 0x00000027200a723e */ /* 0x000fe200000000ff */
[-C--:B------:R-:W-:Y:S01]  /*0ee0*/  FMUL R13, R13, R47.reuse ;  /* 0x0000002f0d0d7220 */ /* 0x080fe20000400000 */
[----:B------:R-:W-:Y:S01]  /*0ef0*/  F2FP.PACK_AB R11, R35, R36 ;  /* 0x00000024230b723e */ /* 0x000fe200000000ff */
[-C--:B------:R-:W-:Y:S01]  /*0f00*/  FMUL R15, R15, R47.reuse ;  /* 0x0000002f0f0f7220 */ /* 0x080fe20000400000 */
[----:B------:R-:W-:Y:S01]  /*0f10*/  IADD3 R20, P2, R20, c[0x0][0x168], RZ ;  /* 0x00005a0014147a10 */ /* 0x000fe20007f5e0ff */
[----:B------:R-:W-:Y:S01]  /*0f20*/  FMUL R18, R19, R47 ;  /* 0x0000002f13127220 */ /* 0x000fe20000400000 */
[----:B------:R-:W-:Y:S01]  /*0f30*/  F2FP.PACK_AB R14, R17, R14 ;  /* 0x0000000e110e723e */ /* 0x000fe200000000ff */
[----:B------:R-:W-:Y:S01]  /*0f40*/  @!P3 STG.E.128 [R26.64], R8 ;  /* 0x000000081a00b986 */ /* 0x000fe2000c101d04 */
[----:B------:R-:W-:-:S02]  /*0f50*/  LOP3.LUT R17, R21, 0xf, R0, 0xf8, !PT ;  /* 0x0000000f15117812 */ /* 0x000fc400078ef800 */
[----:B------:R-:W-:Y:S01]  /*0f60*/  F2FP.PACK_AB R40, R55, R46 ;  /* 0x0000002e3728723e */ /* 0x000fe200000000ff */
[----:B------:R-:W-:Y:S01]  /*0f70*/  STS [R28.X4+0x10], R45 ;  /* 0x0000102d1c007388 */ /* 0x000fe20000004800 */
[----:B------:R-:W-:Y:S02]  /*0f80*/  F2FP.PACK_AB R41, R38, R41 ;  /* 0x000000292629723e */ /* 0x000fe400000000ff */
[----:B------:R-:W-:Y:S01]  /*0f90*/  F2FP.PACK_AB R42, R37, R42 ;  /* 0x0000002a252a723e */ /* 0x000fe200000000ff */
[----:B------:R-:W-:Y:S01]  /*0fa0*/  STS [R28.X4+0x20], R53 ;  /* 0x000020351c007388 */ /* 0x000fe20000004800 */
[----:B------:R-:W-:Y:S02]  /*0fb0*/  F2FP.PACK_AB R43, R43, R44 ;  /* 0x0000002c2b2b723e */ /* 0x000fe400000000ff */
[----:B------:R-:W-:Y:S01]  /*0fc0*/  IADD3.X R21, R22, c[0x0][0x16c], RZ, P2, !PT ;  /* 0x00005b0016157a10 */ /* 0x000fe200017fe4ff */
[----:B------:R-:W-:Y:S01]  /*0fd0*/  STS [R28.X4+0x30], R47 ;  /* 0x0000302f1c007388 */ /* 0x000fe20000004800 */
[----:B------:R-:W-:-:S02]  /*0fe0*/  LOP3.LUT P2, RZ, R0, 0x30, RZ, 0xc0, !PT ;  /* 0x0000003000ff7812 */ /* 0x000fc4000784c0ff */
[----:B------:R-:W-:Y:S01]  /*0ff0*/  ISETP.LT.U32.AND P3, PT, R17, 0x1150, PT ;  /* 0x000011501100780c */ /* 0x000fe20003f61070 */
[----:B------:R-:W-:Y:S01]  /*1000*/  @!P1 STG.E.128 [R20.64], R40 ;  /* 0x0000002814009986 */ /* 0x000fe2000c101d04 */
[----:B-1----:R-:W-:Y:S02]  /*1010*/  IADD3 R4, P4, R3, c[0x0][0x168], RZ ;  /* 0x00005a0003047a10 */ /* 0x002fe40007f9e0ff */
[----:B------:R-:W-:Y:S02]  /*1020*/  ISETP.LT.U32.AND.EX P1, PT, R2, RZ, !P2, P3 ;  /* 0x000000ff0200720c */ /* 0x000fe40005721130 */
[----:B------:R-:W-:Y:S02]  /*1030*/  F2FP.PACK_AB R12, R25, R12 ;  /* 0x0000000c190c723e */ /* 0x000fe400000000ff */
[----:B------:R-:W-:Y:S02]  /*1040*/  F2FP.PACK_AB R13, R16, R13 ;  /* 0x0000000d100d723e */ /* 0x000fe400000000ff */
[----:B------:R-:W-:-:S02]  /*1050*/  IADD3.X R5, R23, c[0x0][0x16c], RZ, P4, !PT ;  /* 0x00005b0017057a10 */ /* 0x000fc400027fe4ff */
[----:B------:R-:W-:-:S05]  /*1060*/  F2FP.PACK_AB R15, R18, R15 ;  /* 0x0000000f120f723e */ /* 0x000fca00000000ff */
[----:B------:R-:W-:Y:S04]  /*1070*/  @!P0 STG.E.128 [R4.64], R12 ;  /* 0x0000000c04008986 */ /* 0x000fe8000c101d04 */
[----:B------:R-:W-:Y:S06]  /*1080*/  BAR.SYNC 0x0 ;  /* 0x0000000000007b1d */ /* 0x000fec0000000000 */
[----:B------:R-:W-:Y:S05]  /*1090*/  @!P1 EXIT ;  /* 0x000000000000994d */ /* 0x000fea0003800000 */
[----:B------:R-:W-:Y:S02]  /*10a0*/  LOP3.LUT R0, R0, 0xf, RZ, 0xc0, !PT ;  /* 0x0000000f00007812 */ /* 0x000fe400078ec0ff */
[----:B------:R-:W-:-:S03]  /*10b0*/  LEA R4, P0, R17, c[0x0][0x170], 0x2 ;  /* 0x00005c0011047a11 */ /* 0x000fc600078010ff */
[----:B------:R-:W0:Y:S01]  /*10c0*/  LDS R3, [R0.X4] ;  /* 0x0000000000037984 */ /* 0x000e220000004800 */
[----:B------:R-:W-:-:S05]  /*10d0*/  LEA.HI.X R5, R17, c[0x0][0x174], R2, 0x2, P0 ;  /* 0x00005d0011057a11 */ /* 0x000fca00000f1402 */
[----:B0-----:R-:W-:Y:S01]  /*10e0*/  STG.E [R4.64], R3 ;  /* 0x0000000304007986 */ /* 0x001fe2000c101904 */
[----:B------:R-:W-:Y:S05]  /*10f0*/  EXIT ;  /* 0x000000000000794d */ /* 0x000fea0003800000 */
.L_x_0:
[----:B------:R-:W-:-:S00]  /*1100*/  BRA `(.L_x_0) ;  /* 0xfffffff000007947 */ /* 0x000fc0000383ffff */
[----:B------:R-:W-:-:S00]  /*1110*/  NOP ;  /* 0x0000000000007918 */ /* 0x000fc00000000000 */
        /* <DEDUP_REMOVED lines=14> */
.L_x_1:


//--------------------- .nv.global.init           --------------------------
	.section	.nv.global.init,"aw",@progbits
.nv.global.init:
	.type		_$_str,@object
	.size		_$_str,(_$_str_$_2 - _$_str)
_$_str:
        /*0000*/ 	.byte	0x5f, 0x5f, 0x43, 0x55, 0x44, 0x41, 0x5f, 0x46, 0x54, 0x5a, 0x00
	.type		_$_str_$_2,@object
	.size		_$_str_$_2,(.L_1 - _$_str_$_2)
_$_str_$_2:
        /*000b*/ 	.byte	0x5f, 0x5f, 0x43, 0x55, 0x44, 0x41, 0x5f, 0x50, 0x52, 0x45, 0x43, 0x5f, 0x53, 0x51, 0x52, 0x54
        /*001b*/ 	.byte	0x00
.L_1:


//--------------------- .nv.shared.l2norm_fwd_kernel --------------------------
	.section	.nv.shared.l2norm_fwd_kernel,"aw",@nobits
	.align	16
